//
// Generated by NVIDIA NVVM Compiler
//
// Compiler Build ID: CL-36424714
// Cuda compilation tools, release 13.0, V13.0.88
// Based on NVVM 20.0.0
//

.version 9.0
.target sm_100
.address_size 64

	// .globl	_Z8dkernel1PiS_S_S_S_S_S_i

.visible .entry _Z8dkernel1PiS_S_S_S_S_S_i(
	.param .u64 .ptr .align 1 _Z8dkernel1PiS_S_S_S_S_S_i_param_0,
	.param .u64 .ptr .align 1 _Z8dkernel1PiS_S_S_S_S_S_i_param_1,
	.param .u64 .ptr .align 1 _Z8dkernel1PiS_S_S_S_S_S_i_param_2,
	.param .u64 .ptr .align 1 _Z8dkernel1PiS_S_S_S_S_S_i_param_3,
	.param .u64 .ptr .align 1 _Z8dkernel1PiS_S_S_S_S_S_i_param_4,
	.param .u64 .ptr .align 1 _Z8dkernel1PiS_S_S_S_S_S_i_param_5,
	.param .u64 .ptr .align 1 _Z8dkernel1PiS_S_S_S_S_S_i_param_6,
	.param .u32 _Z8dkernel1PiS_S_S_S_S_S_i_param_7
)
{
	.local .align 16 .b8 	__local_depot0[96];
	.reg .b64 	%SP;
	.reg .b64 	%SPL;
	.reg .pred 	%p<31>;
	.reg .b32 	%r<109>;
	.reg .b64 	%rd<42>;

	mov.u64 	%SPL, __local_depot0;
	ld.param.u64 	%rd13, [_Z8dkernel1PiS_S_S_S_S_S_i_param_1];
	ld.param.u64 	%rd14, [_Z8dkernel1PiS_S_S_S_S_S_i_param_2];
	ld.param.u64 	%rd15, [_Z8dkernel1PiS_S_S_S_S_S_i_param_3];
	ld.param.u64 	%rd16, [_Z8dkernel1PiS_S_S_S_S_S_i_param_4];
	ld.param.u64 	%rd17, [_Z8dkernel1PiS_S_S_S_S_S_i_param_5];
	ld.param.u64 	%rd18, [_Z8dkernel1PiS_S_S_S_S_S_i_param_6];
	ld.param.u32 	%r48, [_Z8dkernel1PiS_S_S_S_S_S_i_param_7];
	cvta.to.global.u64 	%rd1, %rd18;
	cvta.to.global.u64 	%rd2, %rd16;
	cvta.to.global.u64 	%rd3, %rd15;
	cvta.to.global.u64 	%rd4, %rd14;
	cvta.to.global.u64 	%rd5, %rd17;
	add.u64 	%rd6, %SPL, 0;
	mov.u32 	%r49, %ctaid.x;
	mov.u32 	%r50, %ntid.x;
	mov.u32 	%r51, %tid.x;
	mad.lo.s32 	%r1, %r49, %r50, %r51;
	setp.ge.s32 	%p1, %r1, %r48;
	@%p1 bra 	$L__BB0_35;
	mov.b32 	%r52, 0;
	st.local.v4.u32 	[%rd6], {%r52, %r52, %r52, %r52};
	st.local.v4.u32 	[%rd6+16], {%r52, %r52, %r52, %r52};
	st.local.v4.u32 	[%rd6+32], {%r52, %r52, %r52, %r52};
	st.local.v4.u32 	[%rd6+48], {%r52, %r52, %r52, %r52};
	st.local.v4.u32 	[%rd6+64], {%r52, %r52, %r52, %r52};
	st.local.v4.u32 	[%rd6+80], {%r52, %r52, %r52, %r52};
	setp.ne.s32 	%p2, %r1, 0;
	@%p2 bra 	$L__BB0_19;
	ld.global.u32 	%r101, [%rd5];
	setp.lt.s32 	%p17, %r101, 1;
	@%p17 bra 	$L__BB0_35;
	add.s64 	%rd7, %rd6, 8;
	mov.b32 	%r95, 0;
$L__BB0_4:
	mul.wide.u32 	%rd34, %r95, 4;
	add.s64 	%rd35, %rd4, %rd34;
	ld.global.u32 	%r5, [%rd35];
	add.s32 	%r98, %r5, -1;
	add.s64 	%rd36, %rd3, %rd34;
	ld.global.u32 	%r7, [%rd36];
	add.s32 	%r74, %r98, %r7;
	setp.eq.s32 	%p18, %r7, 0;
	setp.gt.s32 	%p19, %r74, 24;
	or.pred  	%p20, %p19, %p18;
	mov.u32 	%r97, %r98;
	@%p20 bra 	$L__BB0_8;
	ld.global.u32 	%r9, [%rd2];
	mov.u32 	%r96, %r98;
$L__BB0_6:
	mul.wide.s32 	%rd37, %r96, 4;
	add.s64 	%rd38, %rd6, %rd37;
	ld.local.u32 	%r75, [%rd38];
	setp.ge.s32 	%p21, %r75, %r9;
	mov.u32 	%r97, %r96;
	@%p21 bra 	$L__BB0_8;
	add.s32 	%r96, %r96, 1;
	setp.ne.s32 	%p22, %r96, %r74;
	mov.u32 	%r97, %r74;
	@%p22 bra 	$L__BB0_6;
$L__BB0_8:
	setp.ne.s32 	%p23, %r97, %r74;
	@%p23 bra 	$L__BB0_18;
	setp.lt.s32 	%p24, %r7, 1;
	@%p24 bra 	$L__BB0_17;
	max.s32 	%r13, %r74, %r5;
	sub.s32 	%r76, %r13, %r5;
	add.s32 	%r77, %r76, 1;
	and.b32  	%r14, %r77, 3;
	setp.eq.s32 	%p25, %r14, 0;
	@%p25 bra 	$L__BB0_14;
	mul.wide.s32 	%rd39, %r5, 4;
	add.s64 	%rd8, %rd6, %rd39;
	ld.local.u32 	%r78, [%rd8+-4];
	add.s32 	%r79, %r78, 1;
	st.local.u32 	[%rd8+-4], %r79;
	setp.eq.s32 	%p26, %r14, 1;
	mov.u32 	%r98, %r5;
	@%p26 bra 	$L__BB0_14;
	ld.local.u32 	%r80, [%rd8];
	add.s32 	%r81, %r80, 1;
	st.local.u32 	[%rd8], %r81;
	add.s32 	%r98, %r5, 1;
	setp.eq.s32 	%p27, %r14, 2;
	@%p27 bra 	$L__BB0_14;
	ld.local.u32 	%r82, [%rd8+4];
	add.s32 	%r83, %r82, 1;
	st.local.u32 	[%rd8+4], %r83;
	add.s32 	%r98, %r5, 2;
$L__BB0_14:
	setp.lt.u32 	%p28, %r76, 3;
	@%p28 bra 	$L__BB0_17;
	sub.s32 	%r99, %r98, %r13;
$L__BB0_16:
	mul.wide.s32 	%rd40, %r98, 4;
	add.s64 	%rd41, %rd7, %rd40;
	ld.local.u32 	%r85, [%rd41+-8];
	add.s32 	%r86, %r85, 1;
	st.local.u32 	[%rd41+-8], %r86;
	ld.local.u32 	%r87, [%rd41+-4];
	add.s32 	%r88, %r87, 1;
	st.local.u32 	[%rd41+-4], %r88;
	ld.local.u32 	%r89, [%rd41];
	add.s32 	%r90, %r89, 1;
	st.local.u32 	[%rd41], %r90;
	ld.local.u32 	%r91, [%rd41+4];
	add.s32 	%r92, %r91, 1;
	st.local.u32 	[%rd41+4], %r92;
	add.s32 	%r98, %r98, 4;
	add.s32 	%r99, %r99, 4;
	setp.ne.s32 	%p29, %r99, 0;
	@%p29 bra 	$L__BB0_16;
$L__BB0_17:
	atom.global.add.u32 	%r93, [%rd1], 1;
	ld.global.u32 	%r101, [%rd5];
$L__BB0_18:
	add.s32 	%r95, %r95, 1;
	setp.lt.s32 	%p30, %r95, %r101;
	@%p30 bra 	$L__BB0_4;
	bra.uni 	$L__BB0_35;
$L__BB0_19:
	mul.wide.s32 	%rd20, %r1, 4;
	add.s64 	%rd9, %rd5, %rd20;
	ld.global.u32 	%r103, [%rd9+-4];
	ld.global.u32 	%r108, [%rd9];
	setp.ge.s32 	%p3, %r103, %r108;
	@%p3 bra 	$L__BB0_35;
	add.s64 	%rd10, %rd2, %rd20;
	cvta.to.global.u64 	%rd11, %rd13;
$L__BB0_21:
	mul.wide.s32 	%rd22, %r103, 4;
	add.s64 	%rd23, %rd4, %rd22;
	ld.global.u32 	%r30, [%rd23];
	add.s32 	%r106, %r30, -1;
	add.s64 	%rd24, %rd3, %rd22;
	ld.global.u32 	%r32, [%rd24];
	add.s32 	%r33, %r106, %r32;
	setp.eq.s32 	%p4, %r32, 0;
	setp.gt.s32 	%p5, %r33, 24;
	or.pred  	%p6, %p5, %p4;
	mov.u32 	%r105, %r106;
	@%p6 bra 	$L__BB0_25;
	ld.global.u32 	%r34, [%rd10];
	mov.u32 	%r104, %r106;
$L__BB0_23:
	mul.wide.s32 	%rd25, %r104, 4;
	add.s64 	%rd26, %rd6, %rd25;
	ld.local.u32 	%r53, [%rd26];
	setp.ge.s32 	%p7, %r53, %r34;
	mov.u32 	%r105, %r104;
	@%p7 bra 	$L__BB0_25;
	add.s32 	%r104, %r104, 1;
	setp.ne.s32 	%p8, %r104, %r33;
	mov.u32 	%r105, %r33;
	@%p8 bra 	$L__BB0_23;
$L__BB0_25:
	setp.ne.s32 	%p9, %r105, %r33;
	@%p9 bra 	$L__BB0_34;
	setp.lt.s32 	%p10, %r32, 1;
	@%p10 bra 	$L__BB0_33;
	max.s32 	%r38, %r30, %r33;
	sub.s32 	%r54, %r38, %r30;
	add.s32 	%r55, %r54, 1;
	and.b32  	%r39, %r55, 3;
	setp.eq.s32 	%p11, %r39, 0;
	@%p11 bra 	$L__BB0_31;
	mul.wide.s32 	%rd27, %r30, 4;
	add.s64 	%rd12, %rd6, %rd27;
	ld.local.u32 	%r56, [%rd12+-4];
	add.s32 	%r57, %r56, 1;
	st.local.u32 	[%rd12+-4], %r57;
	setp.eq.s32 	%p12, %r39, 1;
	mov.u32 	%r106, %r30;
	@%p12 bra 	$L__BB0_31;
	ld.local.u32 	%r58, [%rd12];
	add.s32 	%r59, %r58, 1;
	st.local.u32 	[%rd12], %r59;
	add.s32 	%r106, %r30, 1;
	setp.eq.s32 	%p13, %r39, 2;
	@%p13 bra 	$L__BB0_31;
	ld.local.u32 	%r60, [%rd12+4];
	add.s32 	%r61, %r60, 1;
	st.local.u32 	[%rd12+4], %r61;
	add.s32 	%r106, %r30, 2;
$L__BB0_31:
	setp.lt.u32 	%p14, %r54, 3;
	@%p14 bra 	$L__BB0_33;
$L__BB0_32:
	mul.wide.s32 	%rd28, %r106, 4;
	add.s64 	%rd29, %rd6, %rd28;
	ld.local.u32 	%r63, [%rd29];
	add.s32 	%r64, %r63, 1;
	st.local.u32 	[%rd29], %r64;
	ld.local.u32 	%r65, [%rd29+4];
	add.s32 	%r66, %r65, 1;
	st.local.u32 	[%rd29+4], %r66;
	ld.local.u32 	%r67, [%rd29+8];
	add.s32 	%r68, %r67, 1;
	st.local.u32 	[%rd29+8], %r68;
	ld.local.u32 	%r69, [%rd29+12];
	add.s32 	%r70, %r69, 1;
	st.local.u32 	[%rd29+12], %r70;
	add.s32 	%r106, %r106, 4;
	setp.ne.s32 	%p15, %r106, %r38;
	@%p15 bra 	$L__BB0_32;
$L__BB0_33:
	add.s64 	%rd31, %rd11, %rd22;
	ld.global.u32 	%r71, [%rd31];
	mul.wide.s32 	%rd32, %r71, 4;
	add.s64 	%rd33, %rd1, %rd32;
	atom.global.add.u32 	%r72, [%rd33], 1;
	ld.global.u32 	%r108, [%rd9];
$L__BB0_34:
	add.s32 	%r103, %r103, 1;
	setp.lt.s32 	%p16, %r103, %r108;
	@%p16 bra 	$L__BB0_21;
$L__BB0_35:
	ret;

}


// ===== COMPILED SASS (sm_100) =====

	.target	sm_100

	.elftype	@"ET_EXEC"


//--------------------- .note.nv.tkinfo           --------------------------
	.section	.note.nv.tkinfo,"",@"SHT_NOTE"
	.sectionflags	@"SHF_NOTE_NV_TKINFO"
	.tkinfo
        /*0018*/ 	.word	0x00000002
        /*0030*/ 	.string	""
        /*0030*/ 	.string	"ptxas"
        /*0030*/ 	.string	"Cuda compilation tools, release 13.0, V13.0.88"
        /*0030*/ 	.string	"Build cuda_13.0.r13.0/compiler.36424714_0"
        /*0030*/ 	.string	"-arch sm_100 -m 64 "



//--------------------- .note.nv.cuinfo           --------------------------
	.section	.note.nv.cuinfo,"",@"SHT_NOTE"
	.sectionflags	@"SHF_NOTE_NV_CUINFO"
        /*0018*/ 	.short	0x0002
        /*001a*/ 	.short	0x0064
        /*001c*/ 	.short	0x0082
	.zero		2


//--------------------- .nv.info                  --------------------------
	.section	.nv.info,"",@"SHT_CUDA_INFO"
	.align	4


	//----- nvinfo : EIATTR_REGCOUNT
	.align		4
        /*0000*/ 	.byte	0x04, 0x2f
        /*0002*/ 	.short	(.L_1 - .L_0)
	.align		4
.L_0:
        /*0004*/ 	.word	index@(_Z8dkernel1PiS_S_S_S_S_S_i)
        /*0008*/ 	.word	0x00000014


	//----- nvinfo : EIATTR_FRAME_SIZE
	.align		4
.L_1:
        /*000c*/ 	.byte	0x04, 0x11
        /*000e*/ 	.short	(.L_3 - .L_2)
	.align		4
.L_2:
        /*0010*/ 	.word	index@(_Z8dkernel1PiS_S_S_S_S_S_i)
        /*0014*/ 	.word	0x00000060


	//----- nvinfo : EIATTR_MIN_STACK_SIZE
	.align		4
.L_3:
        /*0018*/ 	.byte	0x04, 0x12
        /*001a*/ 	.short	(.L_5 - .L_4)
	.align		4
.L_4:
        /*001c*/ 	.word	index@(_Z8dkernel1PiS_S_S_S_S_S_i)
        /*0020*/ 	.word	0x00000060
.L_5:


//--------------------- .nv.compat                --------------------------
	.section	.nv.compat,"",@"SHT_CUDA_COMPAT_INFO"
	.align	4
        /*0000*/ 	.byte	0x02, 0x09, 0x00, 0x00, 0x02, 0x02, 0x01, 0x00, 0x02, 0x05, 0x05, 0x00, 0x03, 0x07, 0x01, 0x01
        /*0010*/ 	.byte	0x02, 0x03, 0x00, 0x00, 0x02, 0x06, 0x01, 0x00, 0x04, 0x0b, 0x08, 0x00, 0x09, 0x00, 0x00, 0x00
        /*0020*/ 	.byte	0x00, 0x00, 0x00, 0x00


//--------------------- .nv.info._Z8dkernel1PiS_S_S_S_S_S_i --------------------------
	.section	.nv.info._Z8dkernel1PiS_S_S_S_S_S_i,"",@"SHT_CUDA_INFO"
	.sectionflags	@""
	.align	4


	//----- nvinfo : EIATTR_CUDA_API_VERSION
	.align		4
        /*0000*/ 	.byte	0x04, 0x37
        /*0002*/ 	.short	(.L_7 - .L_6)
.L_6:
        /*0004*/ 	.word	0x00000082


	//----- nvinfo : EIATTR_KPARAM_INFO
	.align		4
.L_7:
        /*0008*/ 	.byte	0x04, 0x17
        /*000a*/ 	.short	(.L_9 - .L_8)
.L_8:
        /*000c*/ 	.word	0x00000000
        /*0010*/ 	.short	0x0007
        /*0012*/ 	.short	0x0038
        /*0014*/ 	.byte	0x00, 0xf0, 0x11, 0x00


	//----- nvinfo : EIATTR_KPARAM_INFO
	.align		4
.L_9:
        /*0018*/ 	.byte	0x04, 0x17
        /*001a*/ 	.short	(.L_11 - .L_10)
.L_10:
        /*001c*/ 	.word	0x00000000
        /*0020*/ 	.short	0x0006
        /*0022*/ 	.short	0x0030
        /*0024*/ 	.byte	0x00, 0xf5, 0x21, 0x00


	//----- nvinfo : EIATTR_KPARAM_INFO
	.align		4
.L_11:
        /*0028*/ 	.byte	0x04, 0x17
        /*002a*/ 	.short	(.L_13 - .L_12)
.L_12:
        /*002c*/ 	.word	0x00000000
        /*0030*/ 	.short	0x0005
        /*0032*/ 	.short	0x0028
        /*0034*/ 	.byte	0x00, 0xf5, 0x21, 0x00


	//----- nvinfo : EIATTR_KPARAM_INFO
	.align		4
.L_13:
        /*0038*/ 	.byte	0x04, 0x17
        /*003a*/ 	.short	(.L_15 - .L_14)
.L_14:
        /*003c*/ 	.word	0x00000000
        /*0040*/ 	.short	0x0004
        /*0042*/ 	.short	0x0020
        /*0044*/ 	.byte	0x00, 0xf5, 0x21, 0x00


	//----- nvinfo : EIATTR_KPARAM_INFO
	.align		4
.L_15:
        /*0048*/ 	.byte	0x04, 0x17
        /*004a*/ 	.short	(.L_17 - .L_16)
.L_16:
        /*004c*/ 	.word	0x00000000
        /*0050*/ 	.short	0x0003
        /*0052*/ 	.short	0x0018
        /*0054*/ 	.byte	0x00, 0xf5, 0x21, 0x00


	//----- nvinfo : EIATTR_KPARAM_INFO
	.align		4
.L_17:
        /*0058*/ 	.byte	0x04, 0x17
        /*005a*/ 	.short	(.L_19 - .L_18)
.L_18:
        /*005c*/ 	.word	0x00000000
        /*0060*/ 	.short	0x0002
        /*0062*/ 	.short	0x0010
        /*0064*/ 	.byte	0x00, 0xf5, 0x21, 0x00


	//----- nvinfo : EIATTR_KPARAM_INFO
	.align		4
.L_19:
        /*0068*/ 	.byte	0x04, 0x17
        /*006a*/ 	.short	(.L_21 - .L_20)
.L_20:
        /*006c*/ 	.word	0x00000000
        /*0070*/ 	.short	0x0001
        /*0072*/ 	.short	0x0008
        /*0074*/ 	.byte	0x00, 0xf5, 0x21, 0x00


	//----- nvinfo : EIATTR_KPARAM_INFO
	.align		4
.L_21:
        /*0078*/ 	.byte	0x04, 0x17
        /*007a*/ 	.short	(.L_23 - .L_22)
.L_22:
        /*007c*/ 	.word	0x00000000
        /*0080*/ 	.short	0x0000
        /*0082*/ 	.short	0x0000
        /*0084*/ 	.byte	0x00, 0xf5, 0x21, 0x00


	//----- nvinfo : EIATTR_SPARSE_MMA_MASK
	.align		4
.L_23:
        /*0088*/ 	.byte	0x03, 0x50
        /*008a*/ 	.short	0x0000


	//----- nvinfo : EIATTR_MAXREG_COUNT
	.align		4
        /*008c*/ 	.byte	0x03, 0x1b
        /*008e*/ 	.short	0x00ff


	//----- nvinfo : EIATTR_MERCURY_ISA_VERSION
	.align		4
        /*0090*/ 	.byte	0x03, 0x5f
        /*0092*/ 	.short	0x0101


	//----- nvinfo : EIATTR_VRC_CTA_INIT_COUNT
	.align		4
        /*0094*/ 	.byte	0x02, 0x4a
	.zero		1
	.zero		1


	//----- nvinfo : EIATTR_EXIT_INSTR_OFFSETS
	.align		4
        /*0098*/ 	.byte	0x04, 0x1c
        /*009a*/ 	.short	(.L_25 - .L_24)


	//   ....[0]....
.L_24:
        /*009c*/ 	.word	0x00000080


	//   ....[1]....
        /*00a0*/ 	.word	0x00000160


	//   ....[2]....
        /*00a4*/ 	.word	0x000006f0


	//   ....[3]....
        /*00a8*/ 	.word	0x00000750


	//   ....[4]....
        /*00ac*/ 	.word	0x00000ce0


	//----- nvinfo : EIATTR_CRS_STACK_SIZE
	.align		4
.L_25:
        /*00b0*/ 	.byte	0x04, 0x1e
        /*00b2*/ 	.short	(.L_27 - .L_26)
.L_26:
        /*00b4*/ 	.word	0x00000000


	//----- nvinfo : EIATTR_CBANK_PARAM_SIZE
	.align		4
.L_27:
        /*00b8*/ 	.byte	0x03, 0x19
        /*00ba*/ 	.short	0x003c


	//----- nvinfo : EIATTR_PARAM_CBANK
	.align		4
        /*00bc*/ 	.byte	0x04, 0x0a
        /*00be*/ 	.short	(.L_29 - .L_28)
	.align		4
.L_28:
        /*00c0*/ 	.word	index@(.nv.constant0._Z8dkernel1PiS_S_S_S_S_S_i)
        /*00c4*/ 	.short	0x0380
        /*00c6*/ 	.short	0x003c


	//----- nvinfo : EIATTR_SW_WAR
	.align		4
.L_29:
        /*00c8*/ 	.byte	0x04, 0x36
        /*00ca*/ 	.short	(.L_31 - .L_30)
.L_30:
        /*00cc*/ 	.word	0x00000008
.L_31:


//--------------------- .nv.callgraph             --------------------------
	.section	.nv.callgraph,"",@"SHT_CUDA_CALLGRAPH"
	.align	4
	.sectionentsize	8
	.align		4
        /*0000*/ 	.word	0x00000000
	.align		4
        /*0004*/ 	.word	0xffffffff
	.align		4
        /*0008*/ 	.word	0x00000000
	.align		4
        /*000c*/ 	.word	0xfffffffe
	.align		4
        /*0010*/ 	.word	0x00000000
	.align		4
        /*0014*/ 	.word	0xfffffffd
	.align		4
        /*0018*/ 	.word	0x00000000
	.align		4
        /*001c*/ 	.word	0xfffffffc


//--------------------- .text._Z8dkernel1PiS_S_S_S_S_S_i --------------------------
	.section	.text._Z8dkernel1PiS_S_S_S_S_S_i,"ax",@progbits
	.align	128
        .global         _Z8dkernel1PiS_S_S_S_S_S_i
        .type           _Z8dkernel1PiS_S_S_S_S_S_i,@function
        .size           _Z8dkernel1PiS_S_S_S_S_S_i,(.L_x_24 - _Z8dkernel1PiS_S_S_S_S_S_i)
        .other          _Z8dkernel1PiS_S_S_S_S_S_i,@"STO_CUDA_ENTRY STV_DEFAULT"
_Z8dkernel1PiS_S_S_S_S_S_i:
.text._Z8dkernel1PiS_S_S_S_S_S_i:
[----:B------:R-:W0:Y:S01]  /*0000*/  LDC R1, c[0x0][0x37c] ;  /* 0x0000df00ff017b82 */ /* 0x000e220000000800 */
[----:B------:R-:W1:Y:S07]  /*0010*/  S2R R0, SR_TID.X ;  /* 0x0000000000007919 */ /* 0x000e6e0000002100 */
[----:B------:R-:W1:Y:S01]  /*0020*/  S2UR UR4, SR_CTAID.X ;  /* 0x00000000000479c3 */ /* 0x000e620000002500 */
[----:B------:R-:W2:Y:S01]  /*0030*/  LDCU UR5, c[0x0][0x3b8] ;  /* 0x00007700ff0577ac */ /* 0x000ea20008000800 */
[----:B0-----:R-:W-:-:S06]  /*0040*/  VIADD R1, R1, 0xffffffa0 ;  /* 0xffffffa001017836 */ /* 0x001fcc0000000000 */
[----:B------:R-:W1:Y:S02]  /*0050*/  LDC R7, c[0x0][0x360] ;  /* 0x0000d800ff077b82 */ /* 0x000e640000000800 */
[----:B-1----:R-:W-:-:S05]  /*0060*/  IMAD R7, R7, UR4, R0 ;  /* 0x0000000407077c24 */ /* 0x002fca000f8e0200 */
[----:B--2---:R-:W-:-:S13]  /*0070*/  ISETP.GE.AND P0, PT, R7, UR5, PT ;  /* 0x0000000507007c0c */ /* 0x004fda000bf06270 */
[----:B------:R-:W-:Y:S05]  /*0080*/  @P0 EXIT ;  /* 0x000000000000094d */ /* 0x000fea0003800000 */
[----:B------:R0:W-:Y:S01]  /*0090*/  STL.128 [R1], RZ ;  /* 0x000000ff01007387 */ /* 0x0001e20000100c00 */
[----:B------:R-:W-:Y:S01]  /*00a0*/  ISETP.NE.AND P0, PT, R7, RZ, PT ;  /* 0x000000ff0700720c */ /* 0x000fe20003f05270 */
[----:B------:R-:W1:Y:S01]  /*00b0*/  LDCU.64 UR4, c[0x0][0x358] ;  /* 0x00006b00ff0477ac */ /* 0x000e620008000a00 */
[----:B------:R-:W-:Y:S01]  /*00c0*/  IMAD.MOV.U32 R0, RZ, RZ, R1 ;  /* 0x000000ffff007224 */ /* 0x000fe200078e0001 */
[----:B------:R0:W-:Y:S04]  /*00d0*/  STL.128 [R1+0x10], RZ ;  /* 0x000010ff01007387 */ /* 0x0001e80000100c00 */
[----:B------:R0:W-:Y:S04]  /*00e0*/  STL.128 [R1+0x20], RZ ;  /* 0x000020ff01007387 */ /* 0x0001e80000100c00 */
[----:B------:R0:W-:Y:S04]  /*00f0*/  STL.128 [R1+0x30], RZ ;  /* 0x000030ff01007387 */ /* 0x0001e80000100c00 */
[----:B------:R0:W-:Y:S04]  /*0100*/  STL.128 [R1+0x40], RZ ;  /* 0x000040ff01007387 */ /* 0x0001e80000100c00 */
[----:B------:R0:W-:Y:S01]  /*0110*/  STL.128 [R1+0x50], RZ ;  /* 0x000050ff01007387 */ /* 0x0001e20000100c00 */
[----:B-1----:R-:W-:Y:S05]  /*0120*/  @P0 BRA `(.L_x_0) ;  /* 0x0000000400740947 */ /* 0x002fea0003800000 */
[----:B------:R-:W1:Y:S02]  /*0130*/  LDC.64 R2, c[0x0][0x3a8] ;  /* 0x0000ea00ff027b82 */ /* 0x000e640000000a00 */
[----:B-1----:R-:W2:Y:S02]  /*0140*/  LDG.E R2, desc[UR4][R2.64] ;  /* 0x0000000402027981 */ /* 0x002ea4000c1e1900 */
[----:B--2---:R-:W-:-:S13]  /*0150*/  ISETP.GE.AND P0, PT, R2, 0x1, PT ;  /* 0x000000010200780c */ /* 0x004fda0003f06270 */
[----:B------:R-:W-:Y:S05]  /*0160*/  @!P0 EXIT ;  /* 0x000000000000894d */ /* 0x000fea0003800000 */
[----:B------:R-:W-:Y:S01]  /*0170*/  MOV R10, R2 ;  /* 0x00000002000a7202 */ /* 0x000fe20000000f00 */
[----:B------:R-:W-:Y:S02]  /*0180*/  VIADD R2, R1, 0x8 ;  /* 0x0000000801027836 */ /* 0x000fe40000000000 */
[----:B------:R-:W-:-:S07]  /*0190*/  IMAD.MOV.U32 R3, RZ, RZ, RZ ;  /* 0x000000ffff037224 */ /* 0x000fce00078e00ff */
.L_x_11:
[----:B-1----:R-:W1:Y:S08]  /*01a0*/  LDC.64 R6, c[0x0][0x390] ;  /* 0x0000e400ff067b82 */ /* 0x002e700000000a00 */
[----:B------:R-:W2:Y:S01]  /*01b0*/  LDC.64 R8, c[0x0][0x398] ;  /* 0x0000e600ff087b82 */ /* 0x000ea20000000a00 */
[----:B-1----:R-:W-:-:S05]  /*01c0*/  IMAD.WIDE.U32 R6, R3, 0x4, R6 ;  /* 0x0000000403067825 */ /* 0x002fca00078e0006 */
[----:B------:R-:W3:Y:S01]  /*01d0*/  LDG.E R11, desc[UR4][R6.64] ;  /* 0x00000004060b7981 */ /* 0x000ee2000c1e1900 */
[----:B--2---:R-:W-:-:S06]  /*01e0*/  IMAD.WIDE.U32 R8, R3, 0x4, R8 ;  /* 0x0000000403087825 */ /* 0x004fcc00078e0008 */
[----:B------:R-:W2:Y:S01]  /*01f0*/  LDG.E R9, desc[UR4][R8.64] ;  /* 0x0000000408097981 */ /* 0x000ea2000c1e1900 */
[----:B------:R-:W-:Y:S01]  /*0200*/  BSSY.RECONVERGENT B0, `(.L_x_1) ;  /* 0x0000012000007945 */ /* 0x000fe20003800200 */
[----:B---3--:R-:W-:-:S05]  /*0210*/  IADD3 R4, PT, PT, R11, -0x1, RZ ;  /* 0xffffffff0b047810 */ /* 0x008fca0007ffe0ff */
[----:B--2---:R-:W-:Y:S01]  /*0220*/  IMAD.IADD R13, R4, 0x1, R9 ;  /* 0x00000001040d7824 */ /* 0x004fe200078e0209 */
[----:B------:R-:W-:-:S04]  /*0230*/  ISETP.NE.AND P0, PT, R9, RZ, PT ;  /* 0x000000ff0900720c */ /* 0x000fc80003f05270 */
[----:B------:R-:W-:Y:S01]  /*0240*/  ISETP.GT.OR P0, PT, R13, 0x18, !P0 ;  /* 0x000000180d00780c */ /* 0x000fe20004704670 */
[----:B------:R-:W-:-:S12]  /*0250*/  IMAD.MOV.U32 R5, RZ, RZ, R4 ;  /* 0x000000ffff057224 */ /* 0x000fd800078e0004 */
[----:B------:R-:W-:Y:S05]  /*0260*/  @P0 BRA `(.L_x_2) ;  /* 0x00000000002c0947 */ /* 0x000fea0003800000 */
[----:B------:R-:W1:Y:S02]  /*0270*/  LDC.64 R6, c[0x0][0x3a0] ;  /* 0x0000e800ff067b82 */ /* 0x000e640000000a00 */
[----:B-1----:R1:W5:Y:S01]  /*0280*/  LDG.E R6, desc[UR4][R6.64] ;  /* 0x0000000406067981 */ /* 0x002362000c1e1900 */
[----:B------:R-:W-:-:S07]  /*0290*/  MOV R4, R5 ;  /* 0x0000000500047202 */ /* 0x000fce0000000f00 */
.L_x_3:
[----:B-1----:R-:W-:-:S06]  /*02a0*/  IMAD R7, R4, 0x4, R0 ;  /* 0x0000000404077824 */ /* 0x002fcc00078e0200 */
[----:B------:R-:W2:Y:S02]  /*02b0*/  LDL R7, [R7] ;  /* 0x0000000007077983 */ /* 0x000ea40000100800 */
[----:B--2--5:R-:W-:-:S13]  /*02c0*/  ISETP.GE.AND P0, PT, R7, R6, PT ;  /* 0x000000060700720c */ /* 0x024fda0003f06270 */
[----:B------:R-:W-:Y:S05]  /*02d0*/  @P0 BRA `(.L_x_2) ;  /* 0x0000000000100947 */ /* 0x000fea0003800000 */
[----:B------:R-:W-:-:S05]  /*02e0*/  VIADD R4, R4, 0x1 ;  /* 0x0000000104047836 */ /* 0x000fca0000000000 */
[----:B------:R-:W-:-:S13]  /*02f0*/  ISETP.NE.AND P0, PT, R4, R13, PT ;  /* 0x0000000d0400720c */ /* 0x000fda0003f05270 */
[----:B------:R-:W-:Y:S05]  /*0300*/  @P0 BRA `(.L_x_3) ;  /* 0xfffffffc00e40947 */ /* 0x000fea000383ffff */
[----:B------:R-:W-:-:S07]  /*0310*/  MOV R4, R13 ;  /* 0x0000000d00047202 */ /* 0x000fce0000000f00 */
.L_x_2:
[----:B------:R-:W-:Y:S05]  /*0320*/  BSYNC.RECONVERGENT B0 ;  /* 0x0000000000007941 */ /* 0x000fea0003800200 */
.L_x_1:
[----:B------:R-:W-:Y:S01]  /*0330*/  ISETP.NE.AND P0, PT, R4, R13, PT ;  /* 0x0000000d0400720c */ /* 0x000fe20003f05270 */
[----:B------:R-:W-:-:S12]  /*0340*/  BSSY.RECONVERGENT B0, `(.L_x_4) ;  /* 0x0000037000007945 */ /* 0x000fd80003800200 */
[----:B------:R-:W-:Y:S05]  /*0350*/  @P0 BRA `(.L_x_5) ;  /* 0x0000000000d40947 */ /* 0x000fea0003800000 */
[----:B------:R-:W-:Y:S01]  /*0360*/  ISETP.GE.AND P0, PT, R9, 0x1, PT ;  /* 0x000000010900780c */ /* 0x000fe20003f06270 */
[----:B------:R-:W-:-:S12]  /*0370*/  BSSY.RECONVERGENT B1, `(.L_x_6) ;  /* 0x000002e000017945 */ /* 0x000fd80003800200 */
[----:B------:R-:W-:Y:S05]  /*0380*/  @!P0 BRA `(.L_x_7) ;  /* 0x0000000000b08947 */ /* 0x000fea0003800000 */
[----:B------:R-:W-:Y:S01]  /*0390*/  VIMNMX R6, PT, PT, R11, R13, !PT ;  /* 0x0000000d0b067248 */ /* 0x000fe20007fe0100 */
[----:B------:R-:W-:Y:S04]  /*03a0*/  BSSY.RECONVERGENT B2, `(.L_x_8) ;  /* 0x0000016000027945 */ /* 0x000fe80003800200 */
[----:B------:R-:W-:-:S04]  /*03b0*/  IMAD.IADD R9, R6, 0x1, -R11 ;  /* 0x0000000106097824 */ /* 0x000fc800078e0a0b */
[----:B------:R-:W-:-:S05]  /*03c0*/  VIADD R4, R9, 0x1 ;  /* 0x0000000109047836 */ /* 0x000fca0000000000 */
[----:B------:R-:W-:-:S13]  /*03d0*/  LOP3.LUT P0, R8, R4, 0x3, RZ, 0xc0, !PT ;  /* 0x0000000304087812 */ /* 0x000fda000780c0ff */
[----:B------:R-:W-:Y:S05]  /*03e0*/  @!P0 BRA `(.L_x_9) ;  /* 0x0000000000448947 */ /* 0x000fea0003800000 */
[----:B------:R-:W-:-:S05]  /*03f0*/  LEA R4, R11, R0, 0x2 ;  /* 0x000000000b047211 */ /* 0x000fca00078e10ff */
[----:B------:R-:W2:Y:S01]  /*0400*/  LDL R5, [R4+-0x4] ;  /* 0xfffffc0004057983 */ /* 0x000ea20000100800 */
[----:B------:R-:W-:Y:S01]  /*0410*/  ISETP.NE.AND P0, PT, R8, 0x1, PT ;  /* 0x000000010800780c */ /* 0x000fe20003f05270 */
[----:B--2---:R-:W-:Y:S02]  /*0420*/  VIADD R7, R5, 0x1 ;  /* 0x0000000105077836 */ /* 0x004fe40000000000 */
[----:B------:R-:W-:-:S03]  /*0430*/  IMAD.MOV.U32 R5, RZ, RZ, R11 ;  /* 0x000000ffff057224 */ /* 0x000fc600078e000b */
[----:B------:R1:W-:Y:S07]  /*0440*/  STL [R4+-0x4], R7 ;  /* 0xfffffc0704007387 */ /* 0x0003ee0000100800 */
[----:B------:R-:W-:Y:S05]  /*0450*/  @!P0 BRA `(.L_x_9) ;  /* 0x0000000000288947 */ /* 0x000fea0003800000 */
[----:B------:R-:W1:Y:S01]  /*0460*/  LDL R5, [R4] ;  /* 0x0000000004057983 */ /* 0x000e620000100800 */
[----:B------:R-:W-:Y:S02]  /*0470*/  ISETP.NE.AND P0, PT, R8, 0x2, PT ;  /* 0x000000020800780c */ /* 0x000fe40003f05270 */
[----:B-1----:R-:W-:Y:S01]  /*0480*/  IADD3 R7, PT, PT, R5, 0x1, RZ ;  /* 0x0000000105077810 */ /* 0x002fe20007ffe0ff */
[----:B------:R-:W-:-:S04]  /*0490*/  VIADD R5, R11, 0x1 ;  /* 0x000000010b057836 */ /* 0x000fc80000000000 */
[----:B------:R2:W-:Y:S06]  /*04a0*/  STL [R4], R7 ;  /* 0x0000000704007387 */ /* 0x0005ec0000100800 */
[----:B------:R-:W-:Y:S05]  /*04b0*/  @!P0 BRA `(.L_x_9) ;  /* 0x0000000000108947 */ /* 0x000fea0003800000 */
[----:B------:R-:W2:Y:S02]  /*04c0*/  LDL R5, [R4+0x4] ;  /* 0x0000040004057983 */ /* 0x000ea40000100800 */
[----:B--2---:R-:W-:Y:S01]  /*04d0*/  VIADD R7, R5, 0x1 ;  /* 0x0000000105077836 */ /* 0x004fe20000000000 */
[----:B------:R-:W-:-:S04]  /*04e0*/  IADD3 R5, PT, PT, R11, 0x2, RZ ;  /* 0x000000020b057810 */ /* 0x000fc80007ffe0ff */
[----:B------:R3:W-:Y:S03]  /*04f0*/  STL [R4+0x4], R7 ;  /* 0x0000040704007387 */ /* 0x0007e60000100800 */
.L_x_9:
[----:B------:R-:W-:Y:S05]  /*0500*/  BSYNC.RECONVERGENT B2 ;  /* 0x0000000000027941 */ /* 0x000fea0003800200 */
.L_x_8:
[----:B------:R-:W-:-:S13]  /*0510*/  ISETP.GE.U32.AND P0, PT, R9, 0x3, PT ;  /* 0x000000030900780c */ /* 0x000fda0003f06070 */
[----:B------:R-:W-:Y:S05]  /*0520*/  @!P0 BRA `(.L_x_7) ;  /* 0x0000000000488947 */ /* 0x000fea0003800000 */
[----:B-123--:R-:W-:-:S07]  /*0530*/  IMAD.IADD R4, R5, 0x1, -R6 ;  /* 0x0000000105047824 */ /* 0x00efce00078e0a06 */
.L_x_10:
[----:B-1----:R-:W-:-:S05]  /*0540*/  IMAD R6, R5, 0x4, R2 ;  /* 0x0000000405067824 */ /* 0x002fca00078e0202 */
[----:B------:R-:W2:Y:S04]  /*0550*/  LDL R7, [R6+-0x8] ;  /* 0xfffff80006077983 */ /* 0x000ea80000100800 */
[----:B------:R-:W3:Y:S04]  /*0560*/  LDL R8, [R6+-0x4] ;  /* 0xfffffc0006087983 */ /* 0x000ee80000100800 */
[----:B------:R-:W4:Y:S04]  /*0570*/  LDL R10, [R6] ;  /* 0x00000000060a7983 */ /* 0x000f280000100800 */
[----:B------:R-:W5:Y:S01]  /*0580*/  LDL R12, [R6+0x4] ;  /* 0x00000400060c7983 */ /* 0x000f620000100800 */
[----:B------:R-:W-:-:S02]  /*0590*/  VIADD R4, R4, 0x4 ;  /* 0x0000000404047836 */ /* 0x000fc40000000000 */
[----:B------:R-:W-:-:S03]  /*05a0*/  VIADD R5, R5, 0x4 ;  /* 0x0000000405057836 */ /* 0x000fc60000000000 */
[----:B------:R-:W-:Y:S02]  /*05b0*/  ISETP.NE.AND P0, PT, R4, RZ, PT ;  /* 0x000000ff0400720c */ /* 0x000fe40003f05270 */
[----:B--2---:R-:W-:Y:S01]  /*05c0*/  IADD3 R7, PT, PT, R7, 0x1, RZ ;  /* 0x0000000107077810 */ /* 0x004fe20007ffe0ff */
[----:B---3--:R-:W-:-:S04]  /*05d0*/  VIADD R9, R8, 0x1 ;  /* 0x0000000108097836 */ /* 0x008fc80000000000 */
[----:B------:R1:W-:Y:S01]  /*05e0*/  STL [R6+-0x8], R7 ;  /* 0xfffff80706007387 */ /* 0x0003e20000100800 */
[----:B----4-:R-:W-:-:S03]  /*05f0*/  VIADD R11, R10, 0x1 ;  /* 0x000000010a0b7836 */ /* 0x010fc60000000000 */
[----:B------:R1:W-:Y:S01]  /*0600*/  STL [R6+-0x4], R9 ;  /* 0xfffffc0906007387 */ /* 0x0003e20000100800 */
[----:B-----5:R-:W-:-:S03]  /*0610*/  IADD3 R13, PT, PT, R12, 0x1, RZ ;  /* 0x000000010c0d7810 */ /* 0x020fc60007ffe0ff */
[----:B------:R1:W-:Y:S04]  /*0620*/  STL [R6], R11 ;  /* 0x0000000b06007387 */ /* 0x0003e80000100800 */
[----:B------:R1:W-:Y:S01]  /*0630*/  STL [R6+0x4], R13 ;  /* 0x0000040d06007387 */ /* 0x0003e20000100800 */
[----:B------:R-:W-:Y:S05]  /*0640*/  @P0 BRA `(.L_x_10) ;  /* 0xfffffffc00bc0947 */ /* 0x000fea000383ffff */
.L_x_7:
[----:B------:R-:W-:Y:S05]  /*0650*/  BSYNC.RECONVERGENT B1 ;  /* 0x0000000000017941 */ /* 0x000fea0003800200 */
.L_x_6:
[----:B-123--:R-:W1:Y:S01]  /*0660*/  LDC.64 R4, c[0x0][0x3b0] ;  /* 0x0000ec00ff047b82 */ /* 0x00ee620000000a00 */
[----:B------:R-:W-:-:S07]  /*0670*/  HFMA2 R9, -RZ, RZ, 0, 5.9604644775390625e-08 ;  /* 0x00000001ff097431 */ /* 0x000fce00000001ff */
[----:B------:R-:W2:Y:S01]  /*0680*/  LDC.64 R6, c[0x0][0x3a8] ;  /* 0x0000ea00ff067b82 */ /* 0x000ea20000000a00 */
[----:B-1----:R1:W-:Y:S04]  /*0690*/  REDG.E.ADD.STRONG.GPU desc[UR4][R4.64], R9 ;  /* 0x000000090400798e */ /* 0x0023e8000c12e104 */
[----:B--2---:R1:W5:Y:S02]  /*06a0*/  LDG.E R10, desc[UR4][R6.64] ;  /* 0x00000004060a7981 */ /* 0x004364000c1e1900 */
.L_x_5:
[----:B------:R-:W-:Y:S05]  /*06b0*/  BSYNC.RECONVERGENT B0 ;  /* 0x0000000000007941 */ /* 0x000fea0003800200 */
.L_x_4:
[----:B------:R-:W-:-:S05]  /*06c0*/  VIADD R3, R3, 0x1 ;  /* 0x0000000103037836 */ /* 0x000fca0000000000 */
[----:B-----5:R-:W-:-:S13]  /*06d0*/  ISETP.GE.AND P0, PT, R3, R10, PT ;  /* 0x0000000a0300720c */ /* 0x020fda0003f06270 */
[----:B------:R-:W-:Y:S05]  /*06e0*/  @!P0 BRA `(.L_x_11) ;  /* 0xfffffff800ac8947 */ /* 0x000fea000383ffff */
[----:B------:R-:W-:Y:S05]  /*06f0*/  EXIT ;  /* 0x000000000000794d */ /* 0x000fea0003800000 */
.L_x_0:
[----:B------:R-:W1:Y:S02]  /*0700*/  LDC.64 R2, c[0x0][0x3a8] ;  /* 0x0000ea00ff027b82 */ /* 0x000e640000000a00 */
[----:B-1----:R-:W-:-:S05]  /*0710*/  IMAD.WIDE R2, R7, 0x4, R2 ;  /* 0x0000000407027825 */ /* 0x002fca00078e0202 */
[----:B------:R-:W2:Y:S04]  /*0720*/  LDG.E R6, desc[UR4][R2.64+-0x4] ;  /* 0xfffffc0402067981 */ /* 0x000ea8000c1e1900 */
[----:B------:R-:W2:Y:S02]  /*0730*/  LDG.E R9, desc[UR4][R2.64] ;  /* 0x0000000402097981 */ /* 0x000ea4000c1e1900 */
[----:B--2---:R-:W-:-:S13]  /*0740*/  ISETP.GE.AND P0, PT, R6, R9, PT ;  /* 0x000000090600720c */ /* 0x004fda0003f06270 */
[----:B------:R-:W-:Y:S05]  /*0750*/  @P0 EXIT ;  /* 0x000000000000094d */ /* 0x000fea0003800000 */
[----:B------:R-:W1:Y:S01]  /*0760*/  LDC.64 R4, c[0x0][0x3a0] ;  /* 0x0000e800ff047b82 */ /* 0x000e620000000a00 */
[----:B------:R-:W-:Y:S02]  /*0770*/  IMAD.MOV.U32 R13, RZ, RZ, R9 ;  /* 0x000000ffff0d7224 */ /* 0x000fe400078e0009 */
[----:B-1----:R-:W-:-:S07]  /*0780*/  IMAD.WIDE R4, R7, 0x4, R4 ;  /* 0x0000000407047825 */ /* 0x002fce00078e0204 */
.L_x_22:
[----:B-1----:R-:W1:Y:S08]  /*0790*/  LDC.64 R8, c[0x0][0x390] ;  /* 0x0000e400ff087b82 */ /* 0x002e700000000a00 */
[----:B--2---:R-:W2:Y:S01]  /*07a0*/  LDC.64 R10, c[0x0][0x398] ;  /* 0x0000e600ff0a7b82 */ /* 0x004ea20000000a00 */
[----:B-1----:R-:W-:-:S05]  /*07b0*/  IMAD.WIDE R8, R6, 0x4, R8 ;  /* 0x0000000406087825 */ /* 0x002fca00078e0208 */
[----:B------:R-:W3:Y:S01]  /*07c0*/  LDG.E R15, desc[UR4][R8.64] ;  /* 0x00000004080f7981 */ /* 0x000ee2000c1e1900 */
[----:B--2---:R-:W-:-:S06]  /*07d0*/  IMAD.WIDE R10, R6, 0x4, R10 ;  /* 0x00000004060a7825 */ /* 0x004fcc00078e020a */
        /* <DEDUP_REMOVED lines=8> */
[----:B------:R1:W5:Y:S01]  /*0860*/  LDG.E R8, desc[UR4][R4.64] ;  /* 0x0000000404087981 */ /* 0x000362000c1e1900 */
[----:B------:R-:W-:-:S07]  /*0870*/  MOV R12, R7 ;  /* 0x00000007000c7202 */ /* 0x000fce0000000f00 */
.L_x_14:
[----:B------:R-:W-:-:S06]  /*0880*/  IMAD R9, R12, 0x4, R0 ;  /* 0x000000040c097824 */ /* 0x000fcc00078e0200 */
[----:B------:R-:W2:Y:S02]  /*0890*/  LDL R9, [R9] ;  /* 0x0000000009097983 */ /* 0x000ea40000100800 */
[----:B--2--5:R-:W-:-:S13]  /*08a0*/  ISETP.GE.AND P0, PT, R9, R8, PT ;  /* 0x000000080900720c */ /* 0x024fda0003f06270 */
[----:B------:R-:W-:Y:S05]  /*08b0*/  @P0 BRA `(.L_x_13) ;  /* 0x0000000000100947 */ /* 0x000fea0003800000 */
[----:B------:R-:W-:-:S05]  /*08c0*/  VIADD R12, R12, 0x1 ;  /* 0x000000010c0c7836 */ /* 0x000fca0000000000 */
[----:B------:R-:W-:-:S13]  /*08d0*/  ISETP.NE.AND P0, PT, R12, R17, PT ;  /* 0x000000110c00720c */ /* 0x000fda0003f05270 */
[----:B------:R-:W-:Y:S05]  /*08e0*/  @P0 BRA `(.L_x_14) ;  /* 0xfffffffc00e40947 */ /* 0x000fea000383ffff */
[----:B------:R-:W-:-:S07]  /*08f0*/  MOV R12, R17 ;  /* 0x00000011000c7202 */ /* 0x000fce0000000f00 */
.L_x_13:
[----:B------:R-:W-:Y:S05]  /*0900*/  BSYNC.RECONVERGENT B0 ;  /* 0x0000000000007941 */ /* 0x000fea0003800200 */
.L_x_12:
        /* <DEDUP_REMOVED lines=19> */
[----:B------:R-:W2:Y:S01]  /*0a40*/  LDL R7, [R8] ;  /* 0x0000000008077983 */ /* 0x000ea20000100800 */
[----:B------:R-:W-:Y:S02]  /*0a50*/  ISETP.NE.AND P0, PT, R10, 0x2, PT ;  /* 0x000000020a00780c */ /* 0x000fe40003f05270 */
[----:B--2---:R-:W-:Y:S01]  /*0a60*/  IADD3 R9, PT, PT, R7, 0x1, RZ ;  /* 0x0000000107097810 */ /* 0x004fe20007ffe0ff */
[----:B------:R-:W-:-:S04]  /*0a70*/  VIADD R7, R15, 0x1 ;  /* 0x000000010f077836 */ /* 0x000fc80000000000 */
[----:B------:R3:W-:Y:S06]  /*0a80*/  STL [R8], R9 ;  /* 0x0000000908007387 */ /* 0x0007ec0000100800 */
[----:B------:R-:W-:Y:S05]  /*0a90*/  @!P0 BRA `(.L_x_20) ;  /* 0x0000000000108947 */ /* 0x000fea0003800000 */
[----:B------:R-:W3:Y:S02]  /*0aa0*/  LDL R7, [R8+0x4] ;  /* 0x0000040008077983 */ /* 0x000ee40000100800 */
[----:B---3--:R-:W-:Y:S01]  /*0ab0*/  VIADD R9, R7, 0x1 ;  /* 0x0000000107097836 */ /* 0x008fe20000000000 */
[----:B------:R-:W-:-:S04]  /*0ac0*/  IADD3 R7, PT, PT, R15, 0x2, RZ ;  /* 0x000000020f077810 */ /* 0x000fc80007ffe0ff */
[----:B------:R4:W-:Y:S03]  /*0ad0*/  STL [R8+0x4], R9 ;  /* 0x0000040908007387 */ /* 0x0009e60000100800 */
.L_x_20:
[----:B------:R-:W-:Y:S05]  /*0ae0*/  BSYNC.RECONVERGENT B2 ;  /* 0x0000000000027941 */ /* 0x000fea0003800200 */
.L_x_19:
[----:B------:R-:W-:-:S13]  /*0af0*/  ISETP.GE.U32.AND P0, PT, R11, 0x3, PT ;  /* 0x000000030b00780c */ /* 0x000fda0003f06070 */
[----:B------:R-:W-:Y:S05]  /*0b00*/  @!P0 BRA `(.L_x_18) ;  /* 0x0000000000408947 */ /* 0x000fea0003800000 */
.L_x_21:
[----:B--234-:R-:W-:-:S05]  /*0b10*/  IMAD R8, R7, 0x4, R0 ;  /* 0x0000000407087824 */ /* 0x01cfca00078e0200 */
[----:B------:R-:W2:Y:S04]  /*0b20*/  LDL R9, [R8] ;  /* 0x0000000008097983 */ /* 0x000ea80000100800 */
[----:B------:R-:W3:Y:S04]  /*0b30*/  LDL R10, [R8+0x4] ;  /* 0x00000400080a7983 */ /* 0x000ee80000100800 */
[----:B------:R-:W4:Y:S04]  /*0b40*/  LDL R12, [R8+0x8] ;  /* 0x00000800080c7983 */ /* 0x000f280000100800 */
[----:B------:R-:W5:Y:S01]  /*0b50*/  LDL R14, [R8+0xc] ;  /* 0x00000c00080e7983 */ /* 0x000f620000100800 */
[----:B------:R-:W-:-:S04]  /*0b60*/  IADD3 R7, PT, PT, R7, 0x4, RZ ;  /* 0x0000000407077810 */ /* 0x000fc80007ffe0ff */
[----:B------:R-:W-:Y:S01]  /*0b70*/  ISETP.NE.AND P0, PT, R7, R16, PT ;  /* 0x000000100700720c */ /* 0x000fe20003f05270 */
[----:B--2---:R-:W-:Y:S01]  /*0b80*/  VIADD R9, R9, 0x1 ;  /* 0x0000000109097836 */ /* 0x004fe20000000000 */
[----:B---3--:R-:W-:-:S04]  /*0b90*/  IADD3 R11, PT, PT, R10, 0x1, RZ ;  /* 0x000000010a0b7810 */ /* 0x008fc80007ffe0ff */
[----:B------:R2:W-:Y:S01]  /*0ba0*/  STL [R8], R9 ;  /* 0x0000000908007387 */ /* 0x0005e20000100800 */
[----:B----4-:R-:W-:-:S03]  /*0bb0*/  VIADD R13, R12, 0x1 ;  /* 0x000000010c0d7836 */ /* 0x010fc60000000000 */
[----:B------:R2:W-:Y:S01]  /*0bc0*/  STL [R8+0x4], R11 ;  /* 0x0000040b08007387 */ /* 0x0005e20000100800 */
[----:B-----5:R-:W-:-:S03]  /*0bd0*/  VIADD R15, R14, 0x1 ;  /* 0x000000010e0f7836 */ /* 0x020fc60000000000 */
[----:B------:R2:W-:Y:S04]  /*0be0*/  STL [R8+0x8], R13 ;  /* 0x0000080d08007387 */ /* 0x0005e80000100800 */
[----:B------:R2:W-:Y:S01]  /*0bf0*/  STL [R8+0xc], R15 ;  /* 0x00000c0f08007387 */ /* 0x0005e20000100800 */
[----:B------:R-:W-:Y:S05]  /*0c00*/  @P0 BRA `(.L_x_21) ;  /* 0xfffffffc00c00947 */ /* 0x000fea000383ffff */
.L_x_18:
[----:B------:R-:W-:Y:S05]  /*0c10*/  BSYNC.RECONVERGENT B1 ;  /* 0x0000000000017941 */ /* 0x000fea0003800200 */
.L_x_17:
[----:B--234-:R-:W2:Y:S08]  /*0c20*/  LDC.64 R8, c[0x0][0x388] ;  /* 0x0000e200ff087b82 */ /* 0x01ceb00000000a00 */
[----:B------:R-:W3:Y:S01]  /*0c30*/  LDC.64 R10, c[0x0][0x3b0] ;  /* 0x0000ec00ff0a7b82 */ /* 0x000ee20000000a00 */
[----:B--2---:R-:W-:-:S06]  /*0c40*/  IMAD.WIDE R8, R6, 0x4, R8 ;  /* 0x0000000406087825 */ /* 0x004fcc00078e0208 */
[----:B------:R-:W3:Y:S01]  /*0c50*/  LDG.E R9, desc[UR4][R8.64] ;  /* 0x0000000408097981 */ /* 0x000ee2000c1e1900 */
[----:B------:R-:W-:Y:S02]  /*0c60*/  IMAD.MOV.U32 R7, RZ, RZ, 0x1 ;  /* 0x00000001ff077424 */ /* 0x000fe400078e00ff */
[----:B---3--:R-:W-:-:S05]  /*0c70*/  IMAD.WIDE R10, R9, 0x4, R10 ;  /* 0x00000004090a7825 */ /* 0x008fca00078e020a */
[----:B------:R2:W-:Y:S04]  /*0c80*/  REDG.E.ADD.STRONG.GPU desc[UR4][R10.64], R7 ;  /* 0x000000070a00798e */ /* 0x0005e8000c12e104 */
[----:B------:R2:W5:Y:S02]  /*0c90*/  LDG.E R13, desc[UR4][R2.64] ;  /* 0x00000004020d7981 */ /* 0x000564000c1e1900 */
.L_x_16:
[----:B------:R-:W-:Y:S05]  /*0ca0*/  BSYNC.RECONVERGENT B0 ;  /* 0x0000000000007941 */ /* 0x000fea0003800200 */
.L_x_15:
[----:B------:R-:W-:-:S04]  /*0cb0*/  IADD3 R6, PT, PT, R6, 0x1, RZ ;  /* 0x0000000106067810 */ /* 0x000fc80007ffe0ff */
[----:B-----5:R-:W-:-:S13]  /*0cc0*/  ISETP.GE.AND P0, PT, R6, R13, PT ;  /* 0x0000000d0600720c */ /* 0x020fda0003f06270 */
[----:B------:R-:W-:Y:S05]  /*0cd0*/  @!P0 BRA `(.L_x_22) ;  /* 0xfffffff800ac8947 */ /* 0x000fea000383ffff */
[----:B------:R-:W-:Y:S05]  /*0ce0*/  EXIT ;  /* 0x000000000000794d */ /* 0x000fea0003800000 */
.L_x_23:
[----:B------:R-:W-:-:S00]  /*0cf0*/  BRA `(.L_x_23) ;  /* 0xfffffffc00fc7947 */ /* 0x000fc0000383ffff */
[----:B------:R-:W-:-:S00]  /*0d00*/  NOP ;  /* 0x0000000000007918 */ /* 0x000fc00000000000 */
[----:B------:R-:W-:-:S00]  /*0d10*/  NOP ;  /* 0x0000000000007918 */ /* 0x000fc00000000000 */
[----:B------:R-:W-:-:S00]  /*0d20*/  NOP ;  /* 0x0000000000007918 */ /* 0x000fc00000000000 */
[----:B------:R-:W-:-:S00]  /*0d30*/  NOP ;  /* 0x0000000000007918 */ /* 0x000fc00000000000 */
[----:B------:R-:W-:-:S00]  /*0d40*/  NOP ;  /* 0x0000000000007918 */ /* 0x000fc00000000000 */
[----:B------:R-:W-:-:S00]  /*0d50*/  NOP ;  /* 0x0000000000007918 */ /* 0x000fc00000000000 */
[----:B------:R-:W-:-:S00]  /*0d60*/  NOP ;  /* 0x0000000000007918 */ /* 0x000fc00000000000 */
[----:B------:R-:W-:-:S00]  /*0d70*/  NOP ;  /* 0x0000000000007918 */ /* 0x000fc00000000000 */
.L_x_24:


//--------------------- .nv.shared.reserved.0     --------------------------
	.section	.nv.shared.reserved.0,"aw",@nobits
	.weak		__nv_reservedSMEM_offset_0_alias
	.size		__nv_reservedSMEM_offset_0_alias, 0, 64
	.other		__nv_reservedSMEM_offset_0_alias,@"STO_CUDA_RESERVED_SHARED STV_DEFAULT"
__nv_reservedSMEM_offset_0_alias:
	.zero		0
	.zero		64


//--------------------- .nv.constant0._Z8dkernel1PiS_S_S_S_S_S_i --------------------------
	.section	.nv.constant0._Z8dkernel1PiS_S_S_S_S_S_i,"a",@progbits
	.sectionflags	@""
	.align	4
.nv.constant0._Z8dkernel1PiS_S_S_S_S_S_i:
	.zero		956


//--------------------- SYMBOLS --------------------------

	.type		.nv.reservedSmem.offset0,@object
	.size		.nv.reservedSmem.offset0,0x4
